//
// Generated by NVIDIA NVVM Compiler
//
// Compiler Build ID: CL-36424714
// Cuda compilation tools, release 13.0, V13.0.88
// Based on NVVM 20.0.0
//

.version 9.0
.target sm_100
.address_size 64

	// .globl	_Z5saxpyifPfS_

.visible .entry _Z5saxpyifPfS_(
	.param .u32 _Z5saxpyifPfS__param_0,
	.param .f32 _Z5saxpyifPfS__param_1,
	.param .u64 .ptr .align 1 _Z5saxpyifPfS__param_2,
	.param .u64 .ptr .align 1 _Z5saxpyifPfS__param_3
)
{
	.reg .pred 	%p<3>;
	.reg .b32 	%r<11>;
	.reg .b32 	%f<5>;
	.reg .b64 	%rd<8>;

	ld.param.u32 	%r6, [_Z5saxpyifPfS__param_0];
	ld.param.f32 	%f1, [_Z5saxpyifPfS__param_1];
	ld.param.u64 	%rd3, [_Z5saxpyifPfS__param_2];
	ld.param.u64 	%rd4, [_Z5saxpyifPfS__param_3];
	mov.u32 	%r7, %ctaid.x;
	mov.u32 	%r1, %ntid.x;
	mov.u32 	%r8, %tid.x;
	mad.lo.s32 	%r10, %r7, %r1, %r8;
	setp.ge.s32 	%p1, %r10, %r6;
	@%p1 bra 	$L__BB0_3;
	mov.u32 	%r9, %nctaid.x;
	mul.lo.s32 	%r3, %r1, %r9;
	cvta.to.global.u64 	%rd1, %rd3;
	cvta.to.global.u64 	%rd2, %rd4;
$L__BB0_2:
	mul.wide.s32 	%rd5, %r10, 4;
	add.s64 	%rd6, %rd1, %rd5;
	ld.global.f32 	%f2, [%rd6];
	add.s64 	%rd7, %rd2, %rd5;
	ld.global.f32 	%f3, [%rd7];
	fma.rn.f32 	%f4, %f1, %f2, %f3;
	st.global.f32 	[%rd7], %f4;
	bar.sync 	0;
	add.s32 	%r10, %r10, %r3;
	setp.lt.s32 	%p2, %r10, %r6;
	@%p2 bra 	$L__BB0_2;
$L__BB0_3:
	ret;

}


// ===== COMPILED SASS (sm_100) =====

	.target	sm_100

	.elftype	@"ET_EXEC"


//--------------------- .note.nv.tkinfo           --------------------------
	.section	.note.nv.tkinfo,"",@"SHT_NOTE"
	.sectionflags	@"SHF_NOTE_NV_TKINFO"
	.tkinfo
        /*0018*/ 	.word	0x00000002
        /*0030*/ 	.string	""
        /*0030*/ 	.string	"ptxas"
        /*0030*/ 	.string	"Cuda compilation tools, release 13.0, V13.0.88"
        /*0030*/ 	.string	"Build cuda_13.0.r13.0/compiler.36424714_0"
        /*0030*/ 	.string	"-arch sm_100 -m 64 "



//--------------------- .note.nv.cuinfo           --------------------------
	.section	.note.nv.cuinfo,"",@"SHT_NOTE"
	.sectionflags	@"SHF_NOTE_NV_CUINFO"
        /*0018*/ 	.short	0x0002
        /*001a*/ 	.short	0x0064
        /*001c*/ 	.short	0x0082
	.zero		2


//--------------------- .nv.info                  --------------------------
	.section	.nv.info,"",@"SHT_CUDA_INFO"
	.align	4


	//----- nvinfo : EIATTR_REGCOUNT
	.align		4
        /*0000*/ 	.byte	0x04, 0x2f
        /*0002*/ 	.short	(.L_1 - .L_0)
	.align		4
.L_0:
        /*0004*/ 	.word	index@(_Z5saxpyifPfS_)
        /*0008*/ 	.word	0x00000010


	//----- nvinfo : EIATTR_FRAME_SIZE
	.align		4
.L_1:
        /*000c*/ 	.byte	0x04, 0x11
        /*000e*/ 	.short	(.L_3 - .L_2)
	.align		4
.L_2:
        /*0010*/ 	.word	index@(_Z5saxpyifPfS_)
        /*0014*/ 	.word	0x00000000


	//----- nvinfo : EIATTR_MIN_STACK_SIZE
	.align		4
.L_3:
        /*0018*/ 	.byte	0x04, 0x12
        /*001a*/ 	.short	(.L_5 - .L_4)
	.align		4
.L_4:
        /*001c*/ 	.word	index@(_Z5saxpyifPfS_)
        /*0020*/ 	.word	0x00000000
.L_5:


//--------------------- .nv.compat                --------------------------
	.section	.nv.compat,"",@"SHT_CUDA_COMPAT_INFO"
	.align	4
        /*0000*/ 	.byte	0x02, 0x09, 0x00, 0x00, 0x02, 0x02, 0x01, 0x00, 0x02, 0x05, 0x05, 0x00, 0x03, 0x07, 0x01, 0x01
        /*0010*/ 	.byte	0x02, 0x03, 0x00, 0x00, 0x02, 0x06, 0x01, 0x00, 0x04, 0x0b, 0x08, 0x00, 0x09, 0x00, 0x00, 0x00
        /*0020*/ 	.byte	0x00, 0x00, 0x00, 0x00


//--------------------- .nv.info._Z5saxpyifPfS_   --------------------------
	.section	.nv.info._Z5saxpyifPfS_,"",@"SHT_CUDA_INFO"
	.sectionflags	@""
	.align	4


	//----- nvinfo : EIATTR_CUDA_API_VERSION
	.align		4
        /*0000*/ 	.byte	0x04, 0x37
        /*0002*/ 	.short	(.L_7 - .L_6)
.L_6:
        /*0004*/ 	.word	0x00000082


	//----- nvinfo : EIATTR_KPARAM_INFO
	.align		4
.L_7:
        /*0008*/ 	.byte	0x04, 0x17
        /*000a*/ 	.short	(.L_9 - .L_8)
.L_8:
        /*000c*/ 	.word	0x00000000
        /*0010*/ 	.short	0x0003
        /*0012*/ 	.short	0x0010
        /*0014*/ 	.byte	0x00, 0xf5, 0x21, 0x00


	//----- nvinfo : EIATTR_KPARAM_INFO
	.align		4
.L_9:
        /*0018*/ 	.byte	0x04, 0x17
        /*001a*/ 	.short	(.L_11 - .L_10)
.L_10:
        /*001c*/ 	.word	0x00000000
        /*0020*/ 	.short	0x0002
        /*0022*/ 	.short	0x0008
        /*0024*/ 	.byte	0x00, 0xf5, 0x21, 0x00


	//----- nvinfo : EIATTR_KPARAM_INFO
	.align		4
.L_11:
        /*0028*/ 	.byte	0x04, 0x17
        /*002a*/ 	.short	(.L_13 - .L_12)
.L_12:
        /*002c*/ 	.word	0x00000000
        /*0030*/ 	.short	0x0001
        /*0032*/ 	.short	0x0004
        /*0034*/ 	.byte	0x00, 0xf0, 0x11, 0x00


	//----- nvinfo : EIATTR_KPARAM_INFO
	.align		4
.L_13:
        /*0038*/ 	.byte	0x04, 0x17
        /*003a*/ 	.short	(.L_15 - .L_14)
.L_14:
        /*003c*/ 	.word	0x00000000
        /*0040*/ 	.short	0x0000
        /*0042*/ 	.short	0x0000
        /*0044*/ 	.byte	0x00, 0xf0, 0x11, 0x00


	//----- nvinfo : EIATTR_SPARSE_MMA_MASK
	.align		4
.L_15:
        /*0048*/ 	.byte	0x03, 0x50
        /*004a*/ 	.short	0x0000


	//----- nvinfo : EIATTR_MAXREG_COUNT
	.align		4
        /*004c*/ 	.byte	0x03, 0x1b
        /*004e*/ 	.short	0x00ff


	//----- nvinfo : EIATTR_NUM_BARRIERS
	.align		4
        /*0050*/ 	.byte	0x02, 0x4c
        /*0052*/ 	.byte	0x01
	.zero		1


	//----- nvinfo : EIATTR_MERCURY_ISA_VERSION
	.align		4
        /*0054*/ 	.byte	0x03, 0x5f
        /*0056*/ 	.short	0x0101


	//----- nvinfo : EIATTR_VRC_CTA_INIT_COUNT
	.align		4
        /*0058*/ 	.byte	0x02, 0x4a
	.zero		1
	.zero		1


	//----- nvinfo : EIATTR_EXIT_INSTR_OFFSETS
	.align		4
        /*005c*/ 	.byte	0x04, 0x1c
        /*005e*/ 	.short	(.L_17 - .L_16)


	//   ....[0]....
.L_16:
        /*0060*/ 	.word	0x00000070


	//   ....[1]....
        /*0064*/ 	.word	0x00000190


	//----- nvinfo : EIATTR_CRS_STACK_SIZE
	.align		4
.L_17:
        /*0068*/ 	.byte	0x04, 0x1e
        /*006a*/ 	.short	(.L_19 - .L_18)
.L_18:
        /*006c*/ 	.word	0x00000000


	//----- nvinfo : EIATTR_CBANK_PARAM_SIZE
	.align		4
.L_19:
        /*0070*/ 	.byte	0x03, 0x19
        /*0072*/ 	.short	0x0018


	//----- nvinfo : EIATTR_PARAM_CBANK
	.align		4
        /*0074*/ 	.byte	0x04, 0x0a
        /*0076*/ 	.short	(.L_21 - .L_20)
	.align		4
.L_20:
        /*0078*/ 	.word	index@(.nv.constant0._Z5saxpyifPfS_)
        /*007c*/ 	.short	0x0380
        /*007e*/ 	.short	0x0018


	//----- nvinfo : EIATTR_SW_WAR
	.align		4
.L_21:
        /*0080*/ 	.byte	0x04, 0x36
        /*0082*/ 	.short	(.L_23 - .L_22)
.L_22:
        /*0084*/ 	.word	0x00000008
.L_23:


//--------------------- .nv.callgraph             --------------------------
	.section	.nv.callgraph,"",@"SHT_CUDA_CALLGRAPH"
	.align	4
	.sectionentsize	8
	.align		4
        /*0000*/ 	.word	0x00000000
	.align		4
        /*0004*/ 	.word	0xffffffff
	.align		4
        /*0008*/ 	.word	0x00000000
	.align		4
        /*000c*/ 	.word	0xfffffffe
	.align		4
        /*0010*/ 	.word	0x00000000
	.align		4
        /*0014*/ 	.word	0xfffffffd
	.align		4
        /*0018*/ 	.word	0x00000000
	.align		4
        /*001c*/ 	.word	0xfffffffc


//--------------------- .text._Z5saxpyifPfS_      --------------------------
	.section	.text._Z5saxpyifPfS_,"ax",@progbits
	.align	128
        .global         _Z5saxpyifPfS_
        .type           _Z5saxpyifPfS_,@function
        .size           _Z5saxpyifPfS_,(.L_x_2 - _Z5saxpyifPfS_)
        .other          _Z5saxpyifPfS_,@"STO_CUDA_ENTRY STV_DEFAULT"
_Z5saxpyifPfS_:
.text._Z5saxpyifPfS_:
[----:B------:R-:W-:Y:S01]  /*0000*/  LDC R1, c[0x0][0x37c] ;  /* 0x0000df00ff017b82 */ /* 0x000fe20000000800 */
[----:B------:R-:W0:Y:S07]  /*0010*/  S2R R0, SR_TID.X ;  /* 0x0000000000007919 */ /* 0x000e2e0000002100 */
[----:B------:R-:W0:Y:S01]  /*0020*/  S2UR UR4, SR_CTAID.X ;  /* 0x00000000000479c3 */ /* 0x000e220000002500 */
[----:B------:R-:W1:Y:S07]  /*0030*/  LDCU UR5, c[0x0][0x380] ;  /* 0x00007000ff0577ac */ /* 0x000e6e0008000800 */
[----:B------:R-:W0:Y:S02]  /*0040*/  LDC R11, c[0x0][0x360] ;  /* 0x0000d800ff0b7b82 */ /* 0x000e240000000800 */
[----:B0-----:R-:W-:-:S05]  /*0050*/  IMAD R0, R11, UR4, R0 ;  /* 0x000000040b007c24 */ /* 0x001fca000f8e0200 */
[----:B-1----:R-:W-:-:S13]  /*0060*/  ISETP.GE.AND P0, PT, R0, UR5, PT ;  /* 0x0000000500007c0c */ /* 0x002fda000bf06270 */
[----:B------:R-:W-:Y:S05]  /*0070*/  @P0 EXIT ;  /* 0x000000000000094d */ /* 0x000fea0003800000 */
[----:B------:R-:W0:Y:S01]  /*0080*/  LDC.64 R6, c[0x0][0x388] ;  /* 0x0000e200ff067b82 */ /* 0x000e220000000a00 */
[----:B------:R-:W1:Y:S01]  /*0090*/  LDCU UR4, c[0x0][0x370] ;  /* 0x00006e00ff0477ac */ /* 0x000e620008000800 */
[----:B------:R-:W2:Y:S06]  /*00a0*/  LDCU.64 UR6, c[0x0][0x358] ;  /* 0x00006b00ff0677ac */ /* 0x000eac0008000a00 */
[----:B------:R-:W3:Y:S01]  /*00b0*/  LDC.64 R8, c[0x0][0x390] ;  /* 0x0000e400ff087b82 */ /* 0x000ee20000000a00 */
[----:B------:R-:W4:Y:S01]  /*00c0*/  LDCU UR8, c[0x0][0x384] ;  /* 0x00007080ff0877ac */ /* 0x000f220008000800 */
[----:B-1----:R-:W-:-:S07]  /*00d0*/  IMAD R11, R11, UR4, RZ ;  /* 0x000000040b0b7c24 */ /* 0x002fce000f8e02ff */
.L_x_0:
[----:B0-----:R-:W-:-:S04]  /*00e0*/  IMAD.WIDE R2, R0, 0x4, R6 ;  /* 0x0000000400027825 */ /* 0x001fc800078e0206 */
[----:B-1-3--:R-:W-:Y:S02]  /*00f0*/  IMAD.WIDE R4, R0, 0x4, R8 ;  /* 0x0000000400047825 */ /* 0x00afe400078e0208 */
[----:B--2---:R-:W4:Y:S04]  /*0100*/  LDG.E R2, desc[UR6][R2.64] ;  /* 0x0000000602027981 */ /* 0x004f28000c1e1900 */
[----:B------:R-:W4:Y:S01]  /*0110*/  LDG.E R13, desc[UR6][R4.64] ;  /* 0x00000006040d7981 */ /* 0x000f22000c1e1900 */
[----:B------:R-:W-:Y:S01]  /*0120*/  IADD3 R0, PT, PT, R11, R0, RZ ;  /* 0x000000000b007210 */ /* 0x000fe20007ffe0ff */
[----:B------:R-:W-:Y:S05]  /*0130*/  WARPSYNC.ALL ;  /* 0x0000000000007948 */ /* 0x000fea0003800000 */
[----:B------:R-:W-:Y:S01]  /*0140*/  ISETP.GE.AND P0, PT, R0, UR5, PT ;  /* 0x0000000500007c0c */ /* 0x000fe2000bf06270 */
[----:B----4-:R-:W-:-:S05]  /*0150*/  FFMA R13, R2, UR8, R13 ;  /* 0x00000008020d7c23 */ /* 0x010fca000800000d */
[----:B------:R1:W-:Y:S01]  /*0160*/  STG.E desc[UR6][R4.64], R13 ;  /* 0x0000000d04007986 */ /* 0x0003e2000c101906 */
[----:B------:R-:W-:Y:S06]  /*0170*/  BAR.SYNC.DEFER_BLOCKING 0x0 ;  /* 0x0000000000007b1d */ /* 0x000fec0000010000 */
[----:B------:R-:W-:Y:S05]  /*0180*/  @!P0 BRA `(.L_x_0) ;  /* 0xfffffffc00d48947 */ /* 0x000fea000383ffff */
[----:B------:R-:W-:Y:S05]  /*0190*/  EXIT ;  /* 0x000000000000794d */ /* 0x000fea0003800000 */
.L_x_1:
[----:B------:R-:W-:-:S00]  /*01a0*/  BRA `(.L_x_1) ;  /* 0xfffffffc00fc7947 */ /* 0x000fc0000383ffff */
[----:B------:R-:W-:-:S00]  /*01b0*/  NOP ;  /* 0x0000000000007918 */ /* 0x000fc00000000000 */
        /* <DEDUP_REMOVED lines=12> */
.L_x_2:


//--------------------- .nv.shared.reserved.0     --------------------------
	.section	.nv.shared.reserved.0,"aw",@nobits
	.weak		__nv_reservedSMEM_offset_0_alias
	.size		__nv_reservedSMEM_offset_0_alias, 0, 64
	.other		__nv_reservedSMEM_offset_0_alias,@"STO_CUDA_RESERVED_SHARED STV_DEFAULT"
__nv_reservedSMEM_offset_0_alias:
	.zero		0
	.zero		64


//--------------------- .nv.constant0._Z5saxpyifPfS_ --------------------------
	.section	.nv.constant0._Z5saxpyifPfS_,"a",@progbits
	.sectionflags	@""
	.align	4
.nv.constant0._Z5saxpyifPfS_:
	.zero		920


//--------------------- SYMBOLS --------------------------

	.type		.nv.reservedSmem.offset0,@object
	.size		.nv.reservedSmem.offset0,0x4
